//
// Generated by NVIDIA NVVM Compiler
//
// Compiler Build ID: CL-36424714
// Cuda compilation tools, release 13.0, V13.0.88
// Based on NVVM 20.0.0
//

.version 9.0
.target sm_100
.address_size 64

	// .globl	_Z14cornerturn_gpuPK6float2PS_ii
// _ZZ14cornerturn_gpuPK6float2PS_iiE4tile has been demoted

.visible .entry _Z14cornerturn_gpuPK6float2PS_ii(
	.param .u64 .ptr .align 1 _Z14cornerturn_gpuPK6float2PS_ii_param_0,
	.param .u64 .ptr .align 1 _Z14cornerturn_gpuPK6float2PS_ii_param_1,
	.param .u32 _Z14cornerturn_gpuPK6float2PS_ii_param_2,
	.param .u32 _Z14cornerturn_gpuPK6float2PS_ii_param_3
)
{
	.reg .pred 	%p<19>;
	.reg .b32 	%r<168>;
	.reg .b32 	%f<89>;
	.reg .b64 	%rd<93>;
	// demoted variable
	.shared .align 8 .b8 _ZZ14cornerturn_gpuPK6float2PS_iiE4tile[32768];
	ld.param.u64 	%rd3, [_Z14cornerturn_gpuPK6float2PS_ii_param_0];
	ld.param.u64 	%rd4, [_Z14cornerturn_gpuPK6float2PS_ii_param_1];
	ld.param.u32 	%r69, [_Z14cornerturn_gpuPK6float2PS_ii_param_2];
	cvta.to.global.u64 	%rd1, %rd3;
	cvta.to.global.u64 	%rd2, %rd4;
	mov.u32 	%r1, %tid.x;
	mov.u32 	%r2, %ctaid.x;
	mov.u32 	%r3, %ntid.x;
	mul.lo.s32 	%r4, %r2, %r3;
	add.s32 	%r5, %r4, %r1;
	setp.lt.s32 	%p1, %r69, 1;
	@%p1 bra 	$L__BB0_13;
	mul.lo.s32 	%r6, %r69, %r1;
	mul.lo.s32 	%r7, %r69, %r4;
	and.b32  	%r8, %r69, 15;
	setp.lt.u32 	%p2, %r69, 16;
	mov.b32 	%r150, 0;
	@%p2 bra 	$L__BB0_4;
	and.b32  	%r150, %r69, 2147483632;
	mov.b32 	%r148, 0;
$L__BB0_3:
	.pragma "nounroll";
	add.s32 	%r72, %r148, %r6;
	shl.b32 	%r73, %r72, 3;
	mov.u32 	%r74, _ZZ14cornerturn_gpuPK6float2PS_iiE4tile;
	add.s32 	%r75, %r74, %r73;
	add.s32 	%r76, %r72, %r7;
	mul.wide.u32 	%rd5, %r76, 8;
	add.s64 	%rd6, %rd1, %rd5;
	ld.global.nc.v2.f32 	{%f1, %f2}, [%rd6];
	st.shared.v2.f32 	[%r75], {%f1, %f2};
	add.s32 	%r77, %r76, 1;
	mul.wide.u32 	%rd7, %r77, 8;
	add.s64 	%rd8, %rd1, %rd7;
	ld.global.nc.v2.f32 	{%f3, %f4}, [%rd8];
	st.shared.v2.f32 	[%r75+8], {%f3, %f4};
	add.s32 	%r78, %r76, 2;
	mul.wide.u32 	%rd9, %r78, 8;
	add.s64 	%rd10, %rd1, %rd9;
	ld.global.nc.v2.f32 	{%f5, %f6}, [%rd10];
	st.shared.v2.f32 	[%r75+16], {%f5, %f6};
	add.s32 	%r79, %r76, 3;
	mul.wide.u32 	%rd11, %r79, 8;
	add.s64 	%rd12, %rd1, %rd11;
	ld.global.nc.v2.f32 	{%f7, %f8}, [%rd12];
	st.shared.v2.f32 	[%r75+24], {%f7, %f8};
	add.s32 	%r80, %r76, 4;
	mul.wide.u32 	%rd13, %r80, 8;
	add.s64 	%rd14, %rd1, %rd13;
	ld.global.nc.v2.f32 	{%f9, %f10}, [%rd14];
	st.shared.v2.f32 	[%r75+32], {%f9, %f10};
	add.s32 	%r81, %r76, 5;
	mul.wide.u32 	%rd15, %r81, 8;
	add.s64 	%rd16, %rd1, %rd15;
	ld.global.nc.v2.f32 	{%f11, %f12}, [%rd16];
	st.shared.v2.f32 	[%r75+40], {%f11, %f12};
	add.s32 	%r82, %r76, 6;
	mul.wide.u32 	%rd17, %r82, 8;
	add.s64 	%rd18, %rd1, %rd17;
	ld.global.nc.v2.f32 	{%f13, %f14}, [%rd18];
	st.shared.v2.f32 	[%r75+48], {%f13, %f14};
	add.s32 	%r83, %r76, 7;
	mul.wide.u32 	%rd19, %r83, 8;
	add.s64 	%rd20, %rd1, %rd19;
	ld.global.nc.v2.f32 	{%f15, %f16}, [%rd20];
	st.shared.v2.f32 	[%r75+56], {%f15, %f16};
	add.s32 	%r84, %r76, 8;
	mul.wide.u32 	%rd21, %r84, 8;
	add.s64 	%rd22, %rd1, %rd21;
	ld.global.nc.v2.f32 	{%f17, %f18}, [%rd22];
	st.shared.v2.f32 	[%r75+64], {%f17, %f18};
	add.s32 	%r85, %r76, 9;
	mul.wide.u32 	%rd23, %r85, 8;
	add.s64 	%rd24, %rd1, %rd23;
	ld.global.nc.v2.f32 	{%f19, %f20}, [%rd24];
	st.shared.v2.f32 	[%r75+72], {%f19, %f20};
	add.s32 	%r86, %r76, 10;
	mul.wide.u32 	%rd25, %r86, 8;
	add.s64 	%rd26, %rd1, %rd25;
	ld.global.nc.v2.f32 	{%f21, %f22}, [%rd26];
	st.shared.v2.f32 	[%r75+80], {%f21, %f22};
	add.s32 	%r87, %r76, 11;
	mul.wide.u32 	%rd27, %r87, 8;
	add.s64 	%rd28, %rd1, %rd27;
	ld.global.nc.v2.f32 	{%f23, %f24}, [%rd28];
	st.shared.v2.f32 	[%r75+88], {%f23, %f24};
	add.s32 	%r88, %r76, 12;
	mul.wide.u32 	%rd29, %r88, 8;
	add.s64 	%rd30, %rd1, %rd29;
	ld.global.nc.v2.f32 	{%f25, %f26}, [%rd30];
	st.shared.v2.f32 	[%r75+96], {%f25, %f26};
	add.s32 	%r89, %r76, 13;
	mul.wide.u32 	%rd31, %r89, 8;
	add.s64 	%rd32, %rd1, %rd31;
	ld.global.nc.v2.f32 	{%f27, %f28}, [%rd32];
	st.shared.v2.f32 	[%r75+104], {%f27, %f28};
	add.s32 	%r90, %r76, 14;
	mul.wide.u32 	%rd33, %r90, 8;
	add.s64 	%rd34, %rd1, %rd33;
	ld.global.nc.v2.f32 	{%f29, %f30}, [%rd34];
	st.shared.v2.f32 	[%r75+112], {%f29, %f30};
	add.s32 	%r91, %r76, 15;
	mul.wide.u32 	%rd35, %r91, 8;
	add.s64 	%rd36, %rd1, %rd35;
	ld.global.nc.v2.f32 	{%f31, %f32}, [%rd36];
	st.shared.v2.f32 	[%r75+120], {%f31, %f32};
	add.s32 	%r148, %r148, 16;
	setp.ne.s32 	%p3, %r148, %r150;
	@%p3 bra 	$L__BB0_3;
$L__BB0_4:
	setp.eq.s32 	%p4, %r8, 0;
	@%p4 bra 	$L__BB0_13;
	and.b32  	%r13, %r69, 7;
	setp.lt.u32 	%p5, %r8, 8;
	@%p5 bra 	$L__BB0_7;
	add.s32 	%r92, %r150, %r6;
	shl.b32 	%r93, %r92, 3;
	mov.u32 	%r94, _ZZ14cornerturn_gpuPK6float2PS_iiE4tile;
	add.s32 	%r95, %r94, %r93;
	add.s32 	%r96, %r92, %r7;
	mul.wide.u32 	%rd37, %r96, 8;
	add.s64 	%rd38, %rd1, %rd37;
	ld.global.nc.v2.f32 	{%f33, %f34}, [%rd38];
	st.shared.v2.f32 	[%r95], {%f33, %f34};
	add.s32 	%r97, %r96, 1;
	mul.wide.u32 	%rd39, %r97, 8;
	add.s64 	%rd40, %rd1, %rd39;
	ld.global.nc.v2.f32 	{%f35, %f36}, [%rd40];
	st.shared.v2.f32 	[%r95+8], {%f35, %f36};
	add.s32 	%r98, %r96, 2;
	mul.wide.u32 	%rd41, %r98, 8;
	add.s64 	%rd42, %rd1, %rd41;
	ld.global.nc.v2.f32 	{%f37, %f38}, [%rd42];
	st.shared.v2.f32 	[%r95+16], {%f37, %f38};
	add.s32 	%r99, %r96, 3;
	mul.wide.u32 	%rd43, %r99, 8;
	add.s64 	%rd44, %rd1, %rd43;
	ld.global.nc.v2.f32 	{%f39, %f40}, [%rd44];
	st.shared.v2.f32 	[%r95+24], {%f39, %f40};
	add.s32 	%r100, %r96, 4;
	mul.wide.u32 	%rd45, %r100, 8;
	add.s64 	%rd46, %rd1, %rd45;
	ld.global.nc.v2.f32 	{%f41, %f42}, [%rd46];
	st.shared.v2.f32 	[%r95+32], {%f41, %f42};
	add.s32 	%r101, %r96, 5;
	mul.wide.u32 	%rd47, %r101, 8;
	add.s64 	%rd48, %rd1, %rd47;
	ld.global.nc.v2.f32 	{%f43, %f44}, [%rd48];
	st.shared.v2.f32 	[%r95+40], {%f43, %f44};
	add.s32 	%r102, %r96, 6;
	mul.wide.u32 	%rd49, %r102, 8;
	add.s64 	%rd50, %rd1, %rd49;
	ld.global.nc.v2.f32 	{%f45, %f46}, [%rd50];
	st.shared.v2.f32 	[%r95+48], {%f45, %f46};
	add.s32 	%r103, %r96, 7;
	mul.wide.u32 	%rd51, %r103, 8;
	add.s64 	%rd52, %rd1, %rd51;
	ld.global.nc.v2.f32 	{%f47, %f48}, [%rd52];
	st.shared.v2.f32 	[%r95+56], {%f47, %f48};
	add.s32 	%r150, %r150, 8;
$L__BB0_7:
	setp.eq.s32 	%p6, %r13, 0;
	@%p6 bra 	$L__BB0_13;
	and.b32  	%r16, %r69, 3;
	setp.lt.u32 	%p7, %r13, 4;
	@%p7 bra 	$L__BB0_10;
	add.s32 	%r104, %r150, %r6;
	shl.b32 	%r105, %r104, 3;
	mov.u32 	%r106, _ZZ14cornerturn_gpuPK6float2PS_iiE4tile;
	add.s32 	%r107, %r106, %r105;
	add.s32 	%r108, %r104, %r7;
	mul.wide.u32 	%rd53, %r108, 8;
	add.s64 	%rd54, %rd1, %rd53;
	ld.global.nc.v2.f32 	{%f49, %f50}, [%rd54];
	st.shared.v2.f32 	[%r107], {%f49, %f50};
	add.s32 	%r109, %r108, 1;
	mul.wide.u32 	%rd55, %r109, 8;
	add.s64 	%rd56, %rd1, %rd55;
	ld.global.nc.v2.f32 	{%f51, %f52}, [%rd56];
	st.shared.v2.f32 	[%r107+8], {%f51, %f52};
	add.s32 	%r110, %r108, 2;
	mul.wide.u32 	%rd57, %r110, 8;
	add.s64 	%rd58, %rd1, %rd57;
	ld.global.nc.v2.f32 	{%f53, %f54}, [%rd58];
	st.shared.v2.f32 	[%r107+16], {%f53, %f54};
	add.s32 	%r111, %r108, 3;
	mul.wide.u32 	%rd59, %r111, 8;
	add.s64 	%rd60, %rd1, %rd59;
	ld.global.nc.v2.f32 	{%f55, %f56}, [%rd60];
	st.shared.v2.f32 	[%r107+24], {%f55, %f56};
	add.s32 	%r150, %r150, 4;
$L__BB0_10:
	setp.eq.s32 	%p8, %r16, 0;
	@%p8 bra 	$L__BB0_13;
	mad.lo.s32 	%r154, %r69, %r5, %r150;
	add.s32 	%r112, %r150, %r6;
	shl.b32 	%r113, %r112, 3;
	mov.u32 	%r114, _ZZ14cornerturn_gpuPK6float2PS_iiE4tile;
	add.s32 	%r153, %r114, %r113;
	neg.s32 	%r152, %r16;
$L__BB0_12:
	.pragma "nounroll";
	mul.wide.u32 	%rd61, %r154, 8;
	add.s64 	%rd62, %rd1, %rd61;
	ld.global.nc.v2.f32 	{%f57, %f58}, [%rd62];
	st.shared.v2.f32 	[%r153], {%f57, %f58};
	add.s32 	%r154, %r154, 1;
	add.s32 	%r153, %r153, 8;
	add.s32 	%r152, %r152, 1;
	setp.ne.s32 	%p9, %r152, 0;
	@%p9 bra 	$L__BB0_12;
$L__BB0_13:
	setp.lt.s32 	%p10, %r69, 1;
	bar.sync 	0;
	@%p10 bra 	$L__BB0_25;
	mov.u32 	%r28, %nctaid.x;
	mul.lo.s32 	%r29, %r3, %r28;
	mul.lo.s32 	%r30, %r69, %r1;
	and.b32  	%r31, %r69, 7;
	setp.lt.u32 	%p11, %r69, 8;
	mov.b32 	%r166, 0;
	@%p11 bra 	$L__BB0_17;
	and.b32  	%r166, %r69, 2147483640;
	neg.s32 	%r164, %r166;
	shl.b32 	%r34, %r29, 3;
	mad.lo.s32 	%r116, %r28, 7, %r2;
	mad.lo.s32 	%r162, %r3, %r116, %r1;
	mad.lo.s32 	%r117, %r28, 6, %r2;
	mad.lo.s32 	%r161, %r3, %r117, %r1;
	mad.lo.s32 	%r118, %r28, 5, %r2;
	mad.lo.s32 	%r160, %r3, %r118, %r1;
	shl.b32 	%r119, %r28, 2;
	add.s32 	%r120, %r2, %r119;
	mad.lo.s32 	%r159, %r3, %r120, %r1;
	mad.lo.s32 	%r121, %r28, 3, %r2;
	mad.lo.s32 	%r158, %r3, %r121, %r1;
	shl.b32 	%r122, %r28, 1;
	add.s32 	%r123, %r2, %r122;
	mad.lo.s32 	%r157, %r3, %r123, %r1;
	shl.b32 	%r124, %r30, 3;
	mov.u32 	%r125, _ZZ14cornerturn_gpuPK6float2PS_iiE4tile;
	add.s32 	%r126, %r124, %r125;
	add.s32 	%r156, %r126, 32;
	add.s32 	%r127, %r28, %r2;
	mad.lo.s32 	%r155, %r3, %r127, %r1;
	mov.u32 	%r163, %r5;
$L__BB0_16:
	.pragma "nounroll";
	mul.wide.u32 	%rd63, %r163, 8;
	add.s64 	%rd64, %rd2, %rd63;
	ld.shared.v2.f32 	{%f59, %f60}, [%r156+-32];
	st.global.v2.f32 	[%rd64], {%f59, %f60};
	mul.wide.u32 	%rd65, %r155, 8;
	add.s64 	%rd66, %rd2, %rd65;
	ld.shared.v2.f32 	{%f61, %f62}, [%r156+-24];
	st.global.v2.f32 	[%rd66], {%f61, %f62};
	mul.wide.u32 	%rd67, %r157, 8;
	add.s64 	%rd68, %rd2, %rd67;
	ld.shared.v2.f32 	{%f63, %f64}, [%r156+-16];
	st.global.v2.f32 	[%rd68], {%f63, %f64};
	mul.wide.u32 	%rd69, %r158, 8;
	add.s64 	%rd70, %rd2, %rd69;
	ld.shared.v2.f32 	{%f65, %f66}, [%r156+-8];
	st.global.v2.f32 	[%rd70], {%f65, %f66};
	mul.wide.u32 	%rd71, %r159, 8;
	add.s64 	%rd72, %rd2, %rd71;
	ld.shared.v2.f32 	{%f67, %f68}, [%r156];
	st.global.v2.f32 	[%rd72], {%f67, %f68};
	mul.wide.u32 	%rd73, %r160, 8;
	add.s64 	%rd74, %rd2, %rd73;
	ld.shared.v2.f32 	{%f69, %f70}, [%r156+8];
	st.global.v2.f32 	[%rd74], {%f69, %f70};
	mul.wide.u32 	%rd75, %r161, 8;
	add.s64 	%rd76, %rd2, %rd75;
	ld.shared.v2.f32 	{%f71, %f72}, [%r156+16];
	st.global.v2.f32 	[%rd76], {%f71, %f72};
	mul.wide.u32 	%rd77, %r162, 8;
	add.s64 	%rd78, %rd2, %rd77;
	ld.shared.v2.f32 	{%f73, %f74}, [%r156+24];
	st.global.v2.f32 	[%rd78], {%f73, %f74};
	add.s32 	%r164, %r164, 8;
	add.s32 	%r163, %r163, %r34;
	add.s32 	%r162, %r162, %r34;
	add.s32 	%r161, %r161, %r34;
	add.s32 	%r160, %r160, %r34;
	add.s32 	%r159, %r159, %r34;
	add.s32 	%r158, %r158, %r34;
	add.s32 	%r157, %r157, %r34;
	add.s32 	%r156, %r156, 64;
	add.s32 	%r155, %r155, %r34;
	setp.ne.s32 	%p12, %r164, 0;
	@%p12 bra 	$L__BB0_16;
$L__BB0_17:
	setp.eq.s32 	%p13, %r31, 0;
	@%p13 bra 	$L__BB0_25;
	and.b32  	%r64, %r69, 3;
	setp.lt.u32 	%p14, %r31, 4;
	@%p14 bra 	$L__BB0_20;
	mad.lo.s32 	%r128, %r29, %r166, %r5;
	mul.wide.u32 	%rd79, %r128, 8;
	add.s64 	%rd80, %rd2, %rd79;
	add.s32 	%r129, %r166, %r30;
	shl.b32 	%r130, %r129, 3;
	mov.u32 	%r131, _ZZ14cornerturn_gpuPK6float2PS_iiE4tile;
	add.s32 	%r132, %r131, %r130;
	ld.shared.v2.f32 	{%f75, %f76}, [%r132];
	st.global.v2.f32 	[%rd80], {%f75, %f76};
	add.s32 	%r133, %r128, %r29;
	mul.wide.u32 	%rd81, %r133, 8;
	add.s64 	%rd82, %rd2, %rd81;
	ld.shared.v2.f32 	{%f77, %f78}, [%r132+8];
	st.global.v2.f32 	[%rd82], {%f77, %f78};
	add.s32 	%r134, %r133, %r29;
	mul.wide.u32 	%rd83, %r134, 8;
	add.s64 	%rd84, %rd2, %rd83;
	ld.shared.v2.f32 	{%f79, %f80}, [%r132+16];
	st.global.v2.f32 	[%rd84], {%f79, %f80};
	add.s32 	%r135, %r134, %r29;
	mul.wide.u32 	%rd85, %r135, 8;
	add.s64 	%rd86, %rd2, %rd85;
	ld.shared.v2.f32 	{%f81, %f82}, [%r132+24];
	st.global.v2.f32 	[%rd86], {%f81, %f82};
	add.s32 	%r166, %r166, 4;
$L__BB0_20:
	setp.eq.s32 	%p15, %r64, 0;
	@%p15 bra 	$L__BB0_25;
	setp.eq.s32 	%p16, %r64, 1;
	@%p16 bra 	$L__BB0_23;
	mad.lo.s32 	%r136, %r29, %r166, %r5;
	mul.wide.u32 	%rd87, %r136, 8;
	add.s64 	%rd88, %rd2, %rd87;
	add.s32 	%r137, %r166, %r30;
	shl.b32 	%r138, %r137, 3;
	mov.u32 	%r139, _ZZ14cornerturn_gpuPK6float2PS_iiE4tile;
	add.s32 	%r140, %r139, %r138;
	ld.shared.v2.f32 	{%f83, %f84}, [%r140];
	st.global.v2.f32 	[%rd88], {%f83, %f84};
	add.s32 	%r141, %r136, %r29;
	mul.wide.u32 	%rd89, %r141, 8;
	add.s64 	%rd90, %rd2, %rd89;
	ld.shared.v2.f32 	{%f85, %f86}, [%r140+8];
	st.global.v2.f32 	[%rd90], {%f85, %f86};
	add.s32 	%r166, %r166, 2;
$L__BB0_23:
	and.b32  	%r142, %r69, 1;
	setp.eq.b32 	%p17, %r142, 1;
	not.pred 	%p18, %p17;
	@%p18 bra 	$L__BB0_25;
	mad.lo.s32 	%r143, %r29, %r166, %r5;
	mul.wide.u32 	%rd91, %r143, 8;
	add.s64 	%rd92, %rd2, %rd91;
	add.s32 	%r144, %r166, %r30;
	shl.b32 	%r145, %r144, 3;
	mov.u32 	%r146, _ZZ14cornerturn_gpuPK6float2PS_iiE4tile;
	add.s32 	%r147, %r146, %r145;
	ld.shared.v2.f32 	{%f87, %f88}, [%r147];
	st.global.v2.f32 	[%rd92], {%f87, %f88};
$L__BB0_25:
	ret;

}


// ===== COMPILED SASS (sm_100) =====

	.target	sm_100

	.elftype	@"ET_EXEC"


//--------------------- .note.nv.tkinfo           --------------------------
	.section	.note.nv.tkinfo,"",@"SHT_NOTE"
	.sectionflags	@"SHF_NOTE_NV_TKINFO"
	.tkinfo
        /*0018*/ 	.word	0x00000002
        /*0030*/ 	.string	""
        /*0030*/ 	.string	"ptxas"
        /*0030*/ 	.string	"Cuda compilation tools, release 13.0, V13.0.88"
        /*0030*/ 	.string	"Build cuda_13.0.r13.0/compiler.36424714_0"
        /*0030*/ 	.string	"-arch sm_100 -m 64 "



//--------------------- .note.nv.cuinfo           --------------------------
	.section	.note.nv.cuinfo,"",@"SHT_NOTE"
	.sectionflags	@"SHF_NOTE_NV_CUINFO"
        /*0018*/ 	.short	0x0002
        /*001a*/ 	.short	0x0064
        /*001c*/ 	.short	0x0082
	.zero		2


//--------------------- .nv.info                  --------------------------
	.section	.nv.info,"",@"SHT_CUDA_INFO"
	.align	4


	//----- nvinfo : EIATTR_REGCOUNT
	.align		4
        /*0000*/ 	.byte	0x04, 0x2f
        /*0002*/ 	.short	(.L_1 - .L_0)
	.align		4
.L_0:
        /*0004*/ 	.word	index@(_Z14cornerturn_gpuPK6float2PS_ii)
        /*0008*/ 	.word	0x00000020


	//----- nvinfo : EIATTR_FRAME_SIZE
	.align		4
.L_1:
        /*000c*/ 	.byte	0x04, 0x11
        /*000e*/ 	.short	(.L_3 - .L_2)
	.align		4
.L_2:
        /*0010*/ 	.word	index@(_Z14cornerturn_gpuPK6float2PS_ii)
        /*0014*/ 	.word	0x00000000


	//----- nvinfo : EIATTR_MIN_STACK_SIZE
	.align		4
.L_3:
        /*0018*/ 	.byte	0x04, 0x12
        /*001a*/ 	.short	(.L_5 - .L_4)
	.align		4
.L_4:
        /*001c*/ 	.word	index@(_Z14cornerturn_gpuPK6float2PS_ii)
        /*0020*/ 	.word	0x00000000
.L_5:


//--------------------- .nv.compat                --------------------------
	.section	.nv.compat,"",@"SHT_CUDA_COMPAT_INFO"
	.align	4
        /*0000*/ 	.byte	0x02, 0x09, 0x00, 0x00, 0x02, 0x02, 0x01, 0x00, 0x02, 0x05, 0x05, 0x00, 0x03, 0x07, 0x01, 0x01
        /*0010*/ 	.byte	0x02, 0x03, 0x00, 0x00, 0x02, 0x06, 0x01, 0x00, 0x04, 0x0b, 0x08, 0x00, 0x09, 0x00, 0x00, 0x00
        /*0020*/ 	.byte	0x00, 0x00, 0x00, 0x00


//--------------------- .nv.info._Z14cornerturn_gpuPK6float2PS_ii --------------------------
	.section	.nv.info._Z14cornerturn_gpuPK6float2PS_ii,"",@"SHT_CUDA_INFO"
	.sectionflags	@""
	.align	4


	//----- nvinfo : EIATTR_CUDA_API_VERSION
	.align		4
        /*0000*/ 	.byte	0x04, 0x37
        /*0002*/ 	.short	(.L_7 - .L_6)
.L_6:
        /*0004*/ 	.word	0x00000082


	//----- nvinfo : EIATTR_KPARAM_INFO
	.align		4
.L_7:
        /*0008*/ 	.byte	0x04, 0x17
        /*000a*/ 	.short	(.L_9 - .L_8)
.L_8:
        /*000c*/ 	.word	0x00000000
        /*0010*/ 	.short	0x0003
        /*0012*/ 	.short	0x0014
        /*0014*/ 	.byte	0x00, 0xf0, 0x11, 0x00


	//----- nvinfo : EIATTR_KPARAM_INFO
	.align		4
.L_9:
        /*0018*/ 	.byte	0x04, 0x17
        /*001a*/ 	.short	(.L_11 - .L_10)
.L_10:
        /*001c*/ 	.word	0x00000000
        /*0020*/ 	.short	0x0002
        /*0022*/ 	.short	0x0010
        /*0024*/ 	.byte	0x00, 0xf0, 0x11, 0x00


	//----- nvinfo : EIATTR_KPARAM_INFO
	.align		4
.L_11:
        /*0028*/ 	.byte	0x04, 0x17
        /*002a*/ 	.short	(.L_13 - .L_12)
.L_12:
        /*002c*/ 	.word	0x00000000
        /*0030*/ 	.short	0x0001
        /*0032*/ 	.short	0x0008
        /*0034*/ 	.byte	0x00, 0xf5, 0x21, 0x00


	//----- nvinfo : EIATTR_KPARAM_INFO
	.align		4
.L_13:
        /*0038*/ 	.byte	0x04, 0x17
        /*003a*/ 	.short	(.L_15 - .L_14)
.L_14:
        /*003c*/ 	.word	0x00000000
        /*0040*/ 	.short	0x0000
        /*0042*/ 	.short	0x0000
        /*0044*/ 	.byte	0x00, 0xf5, 0x21, 0x00


	//----- nvinfo : EIATTR_SPARSE_MMA_MASK
	.align		4
.L_15:
        /*0048*/ 	.byte	0x03, 0x50
        /*004a*/ 	.short	0x0000


	//----- nvinfo : EIATTR_MAXREG_COUNT
	.align		4
        /*004c*/ 	.byte	0x03, 0x1b
        /*004e*/ 	.short	0x00ff


	//----- nvinfo : EIATTR_NUM_BARRIERS
	.align		4
        /*0050*/ 	.byte	0x02, 0x4c
        /*0052*/ 	.byte	0x01
	.zero		1


	//----- nvinfo : EIATTR_MERCURY_ISA_VERSION
	.align		4
        /*0054*/ 	.byte	0x03, 0x5f
        /*0056*/ 	.short	0x0101


	//----- nvinfo : EIATTR_VRC_CTA_INIT_COUNT
	.align		4
        /*0058*/ 	.byte	0x02, 0x4a
	.zero		1
	.zero		1


	//----- nvinfo : EIATTR_EXIT_INSTR_OFFSETS
	.align		4
        /*005c*/ 	.byte	0x04, 0x1c
        /*005e*/ 	.short	(.L_17 - .L_16)


	//   ....[0]....
.L_16:
        /*0060*/ 	.word	0x00000b40


	//   ....[1]....
        /*0064*/ 	.word	0x00000f80


	//   ....[2]....
        /*0068*/ 	.word	0x00001140


	//   ....[3]....
        /*006c*/ 	.word	0x00001280


	//   ....[4]....
        /*0070*/ 	.word	0x00001330


	//----- nvinfo : EIATTR_CBANK_PARAM_SIZE
	.align		4
.L_17:
        /*0074*/ 	.byte	0x03, 0x19
        /*0076*/ 	.short	0x0018


	//----- nvinfo : EIATTR_PARAM_CBANK
	.align		4
        /*0078*/ 	.byte	0x04, 0x0a
        /*007a*/ 	.short	(.L_19 - .L_18)
	.align		4
.L_18:
        /*007c*/ 	.word	index@(.nv.constant0._Z14cornerturn_gpuPK6float2PS_ii)
        /*0080*/ 	.short	0x0380
        /*0082*/ 	.short	0x0018


	//----- nvinfo : EIATTR_SW_WAR
	.align		4
.L_19:
        /*0084*/ 	.byte	0x04, 0x36
        /*0086*/ 	.short	(.L_21 - .L_20)
.L_20:
        /*0088*/ 	.word	0x00000008
.L_21:


//--------------------- .nv.callgraph             --------------------------
	.section	.nv.callgraph,"",@"SHT_CUDA_CALLGRAPH"
	.align	4
	.sectionentsize	8
	.align		4
        /*0000*/ 	.word	0x00000000
	.align		4
        /*0004*/ 	.word	0xffffffff
	.align		4
        /*0008*/ 	.word	0x00000000
	.align		4
        /*000c*/ 	.word	0xfffffffe
	.align		4
        /*0010*/ 	.word	0x00000000
	.align		4
        /*0014*/ 	.word	0xfffffffd
	.align		4
        /*0018*/ 	.word	0x00000000
	.align		4
        /*001c*/ 	.word	0xfffffffc


//--------------------- .text._Z14cornerturn_gpuPK6float2PS_ii --------------------------
	.section	.text._Z14cornerturn_gpuPK6float2PS_ii,"ax",@progbits
	.align	128
        .global         _Z14cornerturn_gpuPK6float2PS_ii
        .type           _Z14cornerturn_gpuPK6float2PS_ii,@function
        .size           _Z14cornerturn_gpuPK6float2PS_ii,(.L_x_11 - _Z14cornerturn_gpuPK6float2PS_ii)
        .other          _Z14cornerturn_gpuPK6float2PS_ii,@"STO_CUDA_ENTRY STV_DEFAULT"
_Z14cornerturn_gpuPK6float2PS_ii:
.text._Z14cornerturn_gpuPK6float2PS_ii:
[----:B------:R-:W-:Y:S08]  /*0000*/  LDC R1, c[0x0][0x37c] ;  /* 0x0000df00ff017b82 */ /* 0x000ff00000000800 */
[----:B------:R-:W0:Y:S01]  /*0010*/  LDC R2, c[0x0][0x390] ;  /* 0x0000e400ff027b82 */ /* 0x000e220000000800 */
[----:B------:R-:W1:Y:S01]  /*0020*/  S2R R0, SR_TID.X ;  /* 0x0000000000007919 */ /* 0x000e620000002100 */
[----:B------:R-:W2:Y:S06]  /*0030*/  LDCU.64 UR14, c[0x0][0x358] ;  /* 0x00006b00ff0e77ac */ /* 0x000eac0008000a00 */
[----:B------:R-:W3:Y:S08]  /*0040*/  S2UR UR6, SR_CTAID.X ;  /* 0x00000000000679c3 */ /* 0x000ef00000002500 */
[----:B------:R-:W3:Y:S01]  /*0050*/  LDC R3, c[0x0][0x360] ;  /* 0x0000d800ff037b82 */ /* 0x000ee20000000800 */
[----:B0-----:R-:W-:Y:S01]  /*0060*/  ISETP.GE.AND P0, PT, R2, 0x1, PT ;  /* 0x000000010200780c */ /* 0x001fe20003f06270 */
[----:B---3--:R-:W-:-:S05]  /*0070*/  IMAD R24, R3, UR6, RZ ;  /* 0x0000000603187c24 */ /* 0x008fca000f8e02ff */
[----:B-1----:R-:W-:-:S07]  /*0080*/  IADD3 R4, PT, PT, R24, R0, RZ ;  /* 0x0000000018047210 */ /* 0x002fce0007ffe0ff */
[----:B--2---:R-:W-:Y:S05]  /*0090*/  @!P0 BRA `(.L_x_0) ;  /* 0x0000000800a48947 */ /* 0x004fea0003800000 */
[C---:B------:R-:W-:Y:S01]  /*00a0*/  ISETP.GE.U32.AND P2, PT, R2.reuse, 0x10, PT ;  /* 0x000000100200780c */ /* 0x040fe20003f46070 */
[----:B------:R-:W-:Y:S01]  /*00b0*/  HFMA2 R6, -RZ, RZ, 0, 0 ;  /* 0x00000000ff067431 */ /* 0x000fe200000001ff */
[----:B------:R-:W-:-:S04]  /*00c0*/  LOP3.LUT R5, R2, 0xf, RZ, 0xc0, !PT ;  /* 0x0000000f02057812 */ /* 0x000fc800078ec0ff */
[----:B------:R-:W-:-:S07]  /*00d0*/  ISETP.NE.AND P1, PT, R5, RZ, PT ;  /* 0x000000ff0500720c */ /* 0x000fce0003f25270 */
[----:B------:R-:W-:Y:S06]  /*00e0*/  @!P2 BRA `(.L_x_1) ;  /* 0x00000004002ca947 */ /* 0x000fec0003800000 */
[----:B------:R-:W0:Y:S01]  /*00f0*/  S2UR UR5, SR_CgaCtaId ;  /* 0x00000000000579c3 */ /* 0x000e220000008800 */
[----:B------:R-:W-:Y:S01]  /*0100*/  UMOV UR4, 0x400 ;  /* 0x0000040000047882 */ /* 0x000fe20000000000 */
[----:B------:R-:W-:Y:S01]  /*0110*/  LOP3.LUT R6, R2, 0x7ffffff0, RZ, 0xc0, !PT ;  /* 0x7ffffff002067812 */ /* 0x000fe200078ec0ff */
[----:B0-----:R-:W-:-:S03]  /*0120*/  ULEA UR5, UR5, UR4, 0x18 ;  /* 0x0000000405057291 */ /* 0x001fc6000f8ec0ff */
[----:B------:R-:W-:-:S09]  /*0130*/  UMOV UR4, URZ ;  /* 0x000000ff00047c82 */ /* 0x000fd20008000000 */
.L_x_2:
[----:B0-----:R-:W0:Y:S01]  /*0140*/  LDC.64 R22, c[0x0][0x380] ;  /* 0x0000e000ff167b82 */ /* 0x001e220000000a00 */
[----:B------:R-:W-:-:S04]  /*0150*/  IMAD R7, R0, R2, UR4 ;  /* 0x0000000400077e24 */ /* 0x000fc8000f8e0202 */
[----:B------:R-:W-:-:S04]  /*0160*/  IMAD R25, R24, R2, R7 ;  /* 0x0000000218197224 */ /* 0x000fc800078e0207 */
[----:B0-----:R-:W-:-:S05]  /*0170*/  IMAD.WIDE.U32 R10, R25, 0x8, R22 ;  /* 0x00000008190a7825 */ /* 0x001fca00078e0016 */
[----:B------:R0:W2:Y:S01]  /*0180*/  LDG.E.64.CONSTANT R18, desc[UR14][R10.64] ;  /* 0x0000000e0a127981 */ /* 0x0000a2000c1e9b00 */
[C---:B------:R-:W-:Y:S01]  /*0190*/  IADD3 R13, PT, PT, R25.reuse, 0x2, RZ ;  /* 0x00000002190d7810 */ /* 0x040fe20007ffe0ff */
[----:B------:R-:W-:Y:S01]  /*01a0*/  VIADD R15, R25, 0x3 ;  /* 0x00000003190f7836 */ /* 0x000fe20000000000 */
[----:B------:R-:W-:Y:S01]  /*01b0*/  LEA R7, R7, UR5, 0x3 ;  /* 0x0000000507077c11 */ /* 0x000fe2000f8e18ff */
[C---:B------:R-:W-:Y:S01]  /*01c0*/  VIADD R21, R25.reuse, 0x7 ;  /* 0x0000000719157836 */ /* 0x040fe20000000000 */
[C---:B------:R-:W-:Y:S02]  /*01d0*/  IADD3 R17, PT, PT, R25.reuse, 0x4, RZ ;  /* 0x0000000419117810 */ /* 0x040fe40007ffe0ff */
[C---:B------:R-:W-:Y:S02]  /*01e0*/  IADD3 R27, PT, PT, R25.reuse, 0x5, RZ ;  /* 0x00000005191b7810 */ /* 0x040fe40007ffe0ff */
[----:B------:R-:W-:Y:S01]  /*01f0*/  IADD3 R29, PT, PT, R25, 0x6, RZ ;  /* 0x00000006191d7810 */ /* 0x000fe20007ffe0ff */
[----:B0-----:R-:W-:Y:S01]  /*0200*/  IMAD.WIDE.U32 R10, R13, 0x8, R22 ;  /* 0x000000080d0a7825 */ /* 0x001fe200078e0016 */
[----:B------:R-:W-:-:S03]  /*0210*/  IADD3 R9, PT, PT, R25, 0x1, RZ ;  /* 0x0000000119097810 */ /* 0x000fc60007ffe0ff */
[--C-:B------:R-:W-:Y:S02]  /*0220*/  IMAD.WIDE.U32 R12, R15, 0x8, R22.reuse ;  /* 0x000000080f0c7825 */ /* 0x100fe400078e0016 */
[----:B------:R-:W3:Y:S02]  /*0230*/  LDG.E.64.CONSTANT R10, desc[UR14][R10.64] ;  /* 0x0000000e0a0a7981 */ /* 0x000ee4000c1e9b00 */
[--C-:B------:R-:W-:Y:S02]  /*0240*/  IMAD.WIDE.U32 R14, R17, 0x8, R22.reuse ;  /* 0x00000008110e7825 */ /* 0x100fe400078e0016 */
[----:B------:R-:W4:Y:S02]  /*0250*/  LDG.E.64.CONSTANT R12, desc[UR14][R12.64] ;  /* 0x0000000e0c0c7981 */ /* 0x000f24000c1e9b00 */
[--C-:B------:R-:W-:Y:S02]  /*0260*/  IMAD.WIDE.U32 R16, R27, 0x8, R22.reuse ;  /* 0x000000081b107825 */ /* 0x100fe400078e0016 */
[----:B------:R-:W5:Y:S02]  /*0270*/  LDG.E.64.CONSTANT R14, desc[UR14][R14.64] ;  /* 0x0000000e0e0e7981 */ /* 0x000f64000c1e9b00 */
[----:B------:R-:W-:-:S02]  /*0280*/  IMAD.WIDE.U32 R8, R9, 0x8, R22 ;  /* 0x0000000809087825 */ /* 0x000fc400078e0016 */
[----:B------:R-:W3:Y:S02]  /*0290*/  LDG.E.64.CONSTANT R16, desc[UR14][R16.64] ;  /* 0x0000000e10107981 */ /* 0x000ee4000c1e9b00 */
[--C-:B------:R-:W-:Y:S02]  /*02a0*/  IMAD.WIDE.U32 R20, R21, 0x8, R22.reuse ;  /* 0x0000000815147825 */ /* 0x100fe400078e0016 */
[----:B------:R-:W4:Y:S04]  /*02b0*/  LDG.E.64.CONSTANT R8, desc[UR14][R8.64] ;  /* 0x0000000e08087981 */ /* 0x000f28000c1e9b00 */
[----:B------:R-:W4:Y:S04]  /*02c0*/  LDG.E.64.CONSTANT R20, desc[UR14][R20.64] ;  /* 0x0000000e14147981 */ /* 0x000f28000c1e9b00 */
[----:B--2---:R0:W-:Y:S02]  /*02d0*/  STS.64 [R7], R18 ;  /* 0x0000001207007388 */ /* 0x0041e40000000a00 */
[----:B0-----:R-:W-:-:S06]  /*02e0*/  IMAD.WIDE.U32 R18, R29, 0x8, R22 ;  /* 0x000000081d127825 */ /* 0x001fcc00078e0016 */
[----:B------:R-:W2:Y:S01]  /*02f0*/  LDG.E.64.CONSTANT R18, desc[UR14][R18.64] ;  /* 0x0000000e12127981 */ /* 0x000ea2000c1e9b00 */
[C---:B------:R-:W-:Y:S02]  /*0300*/  IADD3 R29, PT, PT, R25.reuse, 0x8, RZ ;  /* 0x00000008191d7810 */ /* 0x040fe40007ffe0ff */
[C---:B------:R-:W-:Y:S02]  /*0310*/  IADD3 R26, PT, PT, R25.reuse, 0x9, RZ ;  /* 0x00000009191a7810 */ /* 0x040fe40007ffe0ff */
[C---:B------:R-:W-:Y:S01]  /*0320*/  IADD3 R28, PT, PT, R25.reuse, 0xa, RZ ;  /* 0x0000000a191c7810 */ /* 0x040fe20007ffe0ff */
[----:B-----5:R0:W-:Y:S01]  /*0330*/  STS.64 [R7+0x20], R14 ;  /* 0x0000200e07007388 */ /* 0x0201e20000000a00 */
[----:B------:R-:W-:-:S03]  /*0340*/  IADD3 R27, PT, PT, R25, 0xe, RZ ;  /* 0x0000000e191b7810 */ /* 0x000fc60007ffe0ff */
[----:B---3--:R1:W-:Y:S04]  /*0350*/  STS.64 [R7+0x28], R16 ;  /* 0x0000281007007388 */ /* 0x0083e80000000a00 */
[----:B----4-:R3:W-:Y:S01]  /*0360*/  STS.64 [R7+0x8], R8 ;  /* 0x0000080807007388 */ /* 0x0107e20000000a00 */
[C---:B0-----:R-:W-:Y:S01]  /*0370*/  VIADD R15, R25.reuse, 0xb ;  /* 0x0000000b190f7836 */ /* 0x041fe20000000000 */
[----:B-1----:R-:W-:Y:S02]  /*0380*/  IADD3 R17, PT, PT, R25, 0xc, RZ ;  /* 0x0000000c19117810 */ /* 0x002fe40007ffe0ff */
[----:B------:R0:W-:Y:S01]  /*0390*/  STS.64 [R7+0x10], R10 ;  /* 0x0000100a07007388 */ /* 0x0001e20000000a00 */
[----:B------:R-:W-:-:S03]  /*03a0*/  IMAD.WIDE.U32 R14, R15, 0x8, R22 ;  /* 0x000000080f0e7825 */ /* 0x000fc600078e0016 */
[----:B------:R1:W-:Y:S01]  /*03b0*/  STS.64 [R7+0x18], R12 ;  /* 0x0000180c07007388 */ /* 0x0003e20000000a00 */
[----:B---3--:R-:W-:-:S03]  /*03c0*/  IMAD.WIDE.U32 R8, R29, 0x8, R22 ;  /* 0x000000081d087825 */ /* 0x008fc600078e0016 */
[----:B------:R3:W-:Y:S01]  /*03d0*/  STS.64 [R7+0x38], R20 ;  /* 0x0000381407007388 */ /* 0x0007e20000000a00 */
[----:B------:R-:W-:-:S03]  /*03e0*/  IMAD.WIDE.U32 R16, R17, 0x8, R22 ;  /* 0x0000000811107825 */ /* 0x000fc600078e0016 */
[----:B------:R-:W4:Y:S01]  /*03f0*/  LDG.E.64.CONSTANT R8, desc[UR14][R8.64] ;  /* 0x0000000e08087981 */ /* 0x000f22000c1e9b00 */
[----:B0-----:R-:W-:-:S03]  /*0400*/  IMAD.WIDE.U32 R10, R26, 0x8, R22 ;  /* 0x000000081a0a7825 */ /* 0x001fc600078e0016 */
[----:B------:R-:W5:Y:S01]  /*0410*/  LDG.E.64.CONSTANT R14, desc[UR14][R14.64] ;  /* 0x0000000e0e0e7981 */ /* 0x000f62000c1e9b00 */
[----:B-1----:R-:W-:-:S03]  /*0420*/  IMAD.WIDE.U32 R12, R28, 0x8, R22 ;  /* 0x000000081c0c7825 */ /* 0x002fc600078e0016 */
[----:B------:R-:W5:Y:S01]  /*0430*/  LDG.E.64.CONSTANT R10, desc[UR14][R10.64] ;  /* 0x0000000e0a0a7981 */ /* 0x000f62000c1e9b00 */
[----:B---3--:R-:W-:-:S03]  /*0440*/  IMAD.WIDE.U32 R20, R27, 0x8, R22 ;  /* 0x000000081b147825 */ /* 0x008fc600078e0016 */
[----:B------:R-:W3:Y:S04]  /*0450*/  LDG.E.64.CONSTANT R12, desc[UR14][R12.64] ;  /* 0x0000000e0c0c7981 */ /* 0x000ee8000c1e9b00 */
[----:B------:R-:W3:Y:S04]  /*0460*/  LDG.E.64.CONSTANT R16, desc[UR14][R16.64] ;  /* 0x0000000e10107981 */ /* 0x000ee8000c1e9b00 */
[----:B------:R-:W3:Y:S04]  /*0470*/  LDG.E.64.CONSTANT R20, desc[UR14][R20.64] ;  /* 0x0000000e14147981 */ /* 0x000ee8000c1e9b00 */
[----:B--2---:R0:W-:Y:S02]  /*0480*/  STS.64 [R7+0x30], R18 ;  /* 0x0000301207007388 */ /* 0x0041e40000000a00 */
[C---:B0-----:R-:W-:Y:S01]  /*0490*/  IADD3 R19, PT, PT, R25.reuse, 0xd, RZ ;  /* 0x0000000d19137810 */ /* 0x041fe20007ffe0ff */
[----:B------:R-:W-:-:S04]  /*04a0*/  VIADD R25, R25, 0xf ;  /* 0x0000000f19197836 */ /* 0x000fc80000000000 */
[----:B------:R-:W-:-:S04]  /*04b0*/  IMAD.WIDE.U32 R18, R19, 0x8, R22 ;  /* 0x0000000813127825 */ /* 0x000fc800078e0016 */
[----:B------:R-:W-:Y:S02]  /*04c0*/  IMAD.WIDE.U32 R22, R25, 0x8, R22 ;  /* 0x0000000819167825 */ /* 0x000fe400078e0016 */
[----:B------:R-:W2:Y:S04]  /*04d0*/  LDG.E.64.CONSTANT R18, desc[UR14][R18.64] ;  /* 0x0000000e12127981 */ /* 0x000ea8000c1e9b00 */
[----:B------:R-:W2:Y:S01]  /*04e0*/  LDG.E.64.CONSTANT R22, desc[UR14][R22.64] ;  /* 0x0000000e16167981 */ /* 0x000ea2000c1e9b00 */
[----:B------:R-:W-:-:S03]  /*04f0*/  UIADD3 UR4, UPT, UPT, UR4, 0x10, URZ ;  /* 0x0000001004047890 */ /* 0x000fc6000fffe0ff */
[----:B----4-:R0:W-:Y:S04]  /*0500*/  STS.64 [R7+0x40], R8 ;  /* 0x0000400807007388 */ /* 0x0101e80000000a00 */
[----:B-----5:R0:W-:Y:S04]  /*0510*/  STS.64 [R7+0x58], R14 ;  /* 0x0000580e07007388 */ /* 0x0201e80000000a00 */
[----:B------:R0:W-:Y:S04]  /*0520*/  STS.64 [R7+0x48], R10 ;  /* 0x0000480a07007388 */ /* 0x0001e80000000a00 */
[----:B---3--:R0:W-:Y:S04]  /*0530*/  STS.64 [R7+0x50], R12 ;  /* 0x0000500c07007388 */ /* 0x0081e80000000a00 */
[----:B------:R0:W-:Y:S04]  /*0540*/  STS.64 [R7+0x60], R16 ;  /* 0x0000601007007388 */ /* 0x0001e80000000a00 */
[----:B------:R0:W-:Y:S01]  /*0550*/  STS.64 [R7+0x70], R20 ;  /* 0x0000701407007388 */ /* 0x0001e20000000a00 */
[----:B------:R-:W-:-:S03]  /*0560*/  ISETP.NE.AND P2, PT, R6, UR4, PT ;  /* 0x0000000406007c0c */ /* 0x000fc6000bf45270 */
[----:B--2---:R0:W-:Y:S04]  /*0570*/  STS.64 [R7+0x68], R18 ;  /* 0x0000681207007388 */ /* 0x0041e80000000a00 */
[----:B------:R0:W-:Y:S06]  /*0580*/  STS.64 [R7+0x78], R22 ;  /* 0x0000781607007388 */ /* 0x0001ec0000000a00 */
[----:B------:R-:W-:Y:S05]  /*0590*/  @P2 BRA `(.L_x_2) ;  /* 0xfffffff800e82947 */ /* 0x000fea000383ffff */
.L_x_1:
[----:B------:R-:W-:Y:S05]  /*05a0*/  @!P1 BRA `(.L_x_0) ;  /* 0x0000000400609947 */ /* 0x000fea0003800000 */
[----:B------:R-:W-:Y:S02]  /*05b0*/  ISETP.GE.U32.AND P1, PT, R5, 0x8, PT ;  /* 0x000000080500780c */ /* 0x000fe40003f26070 */
[----:B0-----:R-:W-:-:S04]  /*05c0*/  LOP3.LUT R7, R2, 0x7, RZ, 0xc0, !PT ;  /* 0x0000000702077812 */ /* 0x001fc800078ec0ff */
[----:B------:R-:W-:-:S07]  /*05d0*/  ISETP.NE.AND P2, PT, R7, RZ, PT ;  /* 0x000000ff0700720c */ /* 0x000fce0003f45270 */
[----:B------:R-:W-:Y:S06]  /*05e0*/  @!P1 BRA `(.L_x_3) ;  /* 0x00000000009c9947 */ /* 0x000fec0003800000 */
[----:B------:R-:W0:Y:S01]  /*05f0*/  LDC.64 R8, c[0x0][0x380] ;  /* 0x0000e000ff087b82 */ /* 0x000e220000000a00 */
[----:B------:R-:W-:-:S04]  /*0600*/  IMAD R5, R0, R2, R6 ;  /* 0x0000000200057224 */ /* 0x000fc800078e0206 */
[----:B------:R-:W-:-:S04]  /*0610*/  IMAD R11, R24, R2, R5 ;  /* 0x00000002180b7224 */ /* 0x000fc800078e0205 */
[C---:B------:R-:W-:Y:S01]  /*0620*/  VIADD R21, R11.reuse, 0x5 ;  /* 0x000000050b157836 */ /* 0x040fe20000000000 */
[C---:B------:R-:W-:Y:S02]  /*0630*/  IADD3 R13, PT, PT, R11.reuse, 0x1, RZ ;  /* 0x000000010b0d7810 */ /* 0x040fe40007ffe0ff */
[C---:B------:R-:W-:Y:S02]  /*0640*/  IADD3 R15, PT, PT, R11.reuse, 0x2, RZ ;  /* 0x000000020b0f7810 */ /* 0x040fe40007ffe0ff */
[C---:B------:R-:W-:Y:S02]  /*0650*/  IADD3 R17, PT, PT, R11.reuse, 0x3, RZ ;  /* 0x000000030b117810 */ /* 0x040fe40007ffe0ff */
[C---:B------:R-:W-:Y:S02]  /*0660*/  IADD3 R19, PT, PT, R11.reuse, 0x4, RZ ;  /* 0x000000040b137810 */ /* 0x040fe40007ffe0ff */
[C---:B------:R-:W-:Y:S02]  /*0670*/  IADD3 R23, PT, PT, R11.reuse, 0x6, RZ ;  /* 0x000000060b177810 */ /* 0x040fe40007ffe0ff */
[C---:B------:R-:W-:Y:S01]  /*0680*/  IADD3 R25, PT, PT, R11.reuse, 0x7, RZ ;  /* 0x000000070b197810 */ /* 0x040fe20007ffe0ff */
[----:B0-----:R-:W-:-:S04]  /*0690*/  IMAD.WIDE.U32 R10, R11, 0x8, R8 ;  /* 0x000000080b0a7825 */ /* 0x001fc800078e0008 */
[--C-:B------:R-:W-:Y:S02]  /*06a0*/  IMAD.WIDE.U32 R12, R13, 0x8, R8.reuse ;  /* 0x000000080d0c7825 */ /* 0x100fe400078e0008 */
[----:B------:R-:W2:Y:S02]  /*06b0*/  LDG.E.64.CONSTANT R10, desc[UR14][R10.64] ;  /* 0x0000000e0a0a7981 */ /* 0x000ea4000c1e9b00 */
[--C-:B------:R-:W-:Y:S02]  /*06c0*/  IMAD.WIDE.U32 R14, R15, 0x8, R8.reuse ;  /* 0x000000080f0e7825 */ /* 0x100fe400078e0008 */
[----:B------:R-:W3:Y:S02]  /*06d0*/  LDG.E.64.CONSTANT R12, desc[UR14][R12.64] ;  /* 0x0000000e0c0c7981 */ /* 0x000ee4000c1e9b00 */
[--C-:B------:R-:W-:Y:S02]  /*06e0*/  IMAD.WIDE.U32 R16, R17, 0x8, R8.reuse ;  /* 0x0000000811107825 */ /* 0x100fe400078e0008 */
[----:B------:R-:W4:Y:S02]  /*06f0*/  LDG.E.64.CONSTANT R14, desc[UR14][R14.64] ;  /* 0x0000000e0e0e7981 */ /* 0x000f24000c1e9b00 */
[----:B------:R-:W-:-:S02]  /*0700*/  IMAD.WIDE.U32 R18, R19, 0x8, R8 ;  /* 0x0000000813127825 */ /* 0x000fc400078e0008 */
[----:B------:R-:W5:Y:S02]  /*0710*/  LDG.E.64.CONSTANT R16, desc[UR14][R16.64] ;  /* 0x0000000e10107981 */ /* 0x000f64000c1e9b00 */
[--C-:B------:R-:W-:Y:S02]  /*0720*/  IMAD.WIDE.U32 R20, R21, 0x8, R8.reuse ;  /* 0x0000000815147825 */ /* 0x100fe400078e0008 */
[----:B------:R-:W5:Y:S02]  /*0730*/  LDG.E.64.CONSTANT R18, desc[UR14][R18.64] ;  /* 0x0000000e12127981 */ /* 0x000f64000c1e9b00 */
[--C-:B------:R-:W-:Y:S02]  /*0740*/  IMAD.WIDE.U32 R22, R23, 0x8, R8.reuse ;  /* 0x0000000817167825 */ /* 0x100fe400078e0008 */
[----:B------:R-:W5:Y:S02]  /*0750*/  LDG.E.64.CONSTANT R20, desc[UR14][R20.64] ;  /* 0x0000000e14147981 */ /* 0x000f64000c1e9b00 */
[----:B------:R-:W-:-:S02]  /*0760*/  IMAD.WIDE.U32 R8, R25, 0x8, R8 ;  /* 0x0000000819087825 */ /* 0x000fc400078e0008 */
[----:B------:R-:W5:Y:S04]  /*0770*/  LDG.E.64.CONSTANT R22, desc[UR14][R22.64] ;  /* 0x0000000e16167981 */ /* 0x000f68000c1e9b00 */
[----:B------:R-:W5:Y:S01]  /*0780*/  LDG.E.64.CONSTANT R8, desc[UR14][R8.64] ;  /* 0x0000000e08087981 */ /* 0x000f62000c1e9b00 */
[----:B------:R-:W0:Y:S01]  /*0790*/  S2UR UR5, SR_CgaCtaId ;  /* 0x00000000000579c3 */ /* 0x000e220000008800 */
[----:B------:R-:W-:Y:S02]  /*07a0*/  UMOV UR4, 0x400 ;  /* 0x0000040000047882 */ /* 0x000fe40000000000 */
[----:B0-----:R-:W-:-:S06]  /*07b0*/  ULEA UR4, UR5, UR4, 0x18 ;  /* 0x0000000405047291 */ /* 0x001fcc000f8ec0ff */
[----:B------:R-:W-:Y:S02]  /*07c0*/  LEA R5, R5, UR4, 0x3 ;  /* 0x0000000405057c11 */ /* 0x000fe4000f8e18ff */
[----:B------:R-:W-:-:S03]  /*07d0*/  IADD3 R6, PT, PT, R6, 0x8, RZ ;  /* 0x0000000806067810 */ /* 0x000fc60007ffe0ff */
[----:B--2---:R0:W-:Y:S04]  /*07e0*/  STS.64 [R5], R10 ;  /* 0x0000000a05007388 */ /* 0x0041e80000000a00 */
[----:B---3--:R0:W-:Y:S04]  /*07f0*/  STS.64 [R5+0x8], R12 ;  /* 0x0000080c05007388 */ /* 0x0081e80000000a00 */
[----:B----4-:R0:W-:Y:S04]  /*0800*/  STS.64 [R5+0x10], R14 ;  /* 0x0000100e05007388 */ /* 0x0101e80000000a00 */
[----:B-----5:R0:W-:Y:S04]  /*0810*/  STS.64 [R5+0x18], R16 ;  /* 0x0000181005007388 */ /* 0x0201e80000000a00 */
[----:B------:R0:W-:Y:S04]  /*0820*/  STS.64 [R5+0x20], R18 ;  /* 0x0000201205007388 */ /* 0x0001e80000000a00 */
[----:B------:R0:W-:Y:S04]  /*0830*/  STS.64 [R5+0x28], R20 ;  /* 0x0000281405007388 */ /* 0x0001e80000000a00 */
[----:B------:R0:W-:Y:S04]  /*0840*/  STS.64 [R5+0x30], R22 ;  /* 0x0000301605007388 */ /* 0x0001e80000000a00 */
[----:B------:R0:W-:Y:S02]  /*0850*/  STS.64 [R5+0x38], R8 ;  /* 0x0000380805007388 */ /* 0x0001e40000000a00 */
.L_x_3:
        /* <DEDUP_REMOVED lines=10> */
[C---:B------:R-:W-:Y:S01]  /*0900*/  IADD3 R17, PT, PT, R11.reuse, 0x3, RZ ;  /* 0x000000030b117810 */ /* 0x040fe20007ffe0ff */
[----:B0-----:R-:W-:-:S04]  /*0910*/  IMAD.WIDE.U32 R10, R11, 0x8, R8 ;  /* 0x000000080b0a7825 */ /* 0x001fc800078e0008 */
[--C-:B------:R-:W-:Y:S02]  /*0920*/  IMAD.WIDE.U32 R12, R13, 0x8, R8.reuse ;  /* 0x000000080d0c7825 */ /* 0x100fe400078e0008 */
[----:B------:R-:W2:Y:S02]  /*0930*/  LDG.E.64.CONSTANT R10, desc[UR14][R10.64] ;  /* 0x0000000e0a0a7981 */ /* 0x000ea4000c1e9b00 */
[--C-:B------:R-:W-:Y:S02]  /*0940*/  IMAD.WIDE.U32 R14, R15, 0x8, R8.reuse ;  /* 0x000000080f0e7825 */ /* 0x100fe400078e0008 */
[----:B------:R-:W3:Y:S02]  /*0950*/  LDG.E.64.CONSTANT R12, desc[UR14][R12.64] ;  /* 0x0000000e0c0c7981 */ /* 0x000ee4000c1e9b00 */
[----:B------:R-:W-:Y:S02]  /*0960*/  IMAD.WIDE.U32 R8, R17, 0x8, R8 ;  /* 0x0000000811087825 */ /* 0x000fe400078e0008 */
[----:B------:R-:W4:Y:S04]  /*0970*/  LDG.E.64.CONSTANT R14, desc[UR14][R14.64] ;  /* 0x0000000e0e0e7981 */ /* 0x000f28000c1e9b00 */
[----:B------:R-:W5:Y:S01]  /*0980*/  LDG.E.64.CONSTANT R8, desc[UR14][R8.64] ;  /* 0x0000000e08087981 */ /* 0x000f62000c1e9b00 */
[----:B------:R-:W0:Y:S01]  /*0990*/  S2UR UR5, SR_CgaCtaId ;  /* 0x00000000000579c3 */ /* 0x000e220000008800 */
[----:B------:R-:W-:-:S02]  /*09a0*/  UMOV UR4, 0x400 ;  /* 0x0000040000047882 */ /* 0x000fc40000000000 */
[----:B0-----:R-:W-:-:S06]  /*09b0*/  ULEA UR4, UR5, UR4, 0x18 ;  /* 0x0000000405047291 */ /* 0x001fcc000f8ec0ff */
[----:B------:R-:W-:Y:S02]  /*09c0*/  LEA R7, R7, UR4, 0x3 ;  /* 0x0000000407077c11 */ /* 0x000fe4000f8e18ff */
[----:B------:R-:W-:-:S03]  /*09d0*/  IADD3 R6, PT, PT, R6, 0x4, RZ ;  /* 0x0000000406067810 */ /* 0x000fc60007ffe0ff */
[----:B--2---:R0:W-:Y:S04]  /*09e0*/  STS.64 [R7], R10 ;  /* 0x0000000a07007388 */ /* 0x0041e80000000a00 */
[----:B---3--:R0:W-:Y:S04]  /*09f0*/  STS.64 [R7+0x8], R12 ;  /* 0x0000080c07007388 */ /* 0x0081e80000000a00 */
[----:B----4-:R0:W-:Y:S04]  /*0a00*/  STS.64 [R7+0x10], R14 ;  /* 0x0000100e07007388 */ /* 0x0101e80000000a00 */
[----:B-----5:R0:W-:Y:S02]  /*0a10*/  STS.64 [R7+0x18], R8 ;  /* 0x0000180807007388 */ /* 0x0201e40000000a00 */
.L_x_4:
[----:B------:R-:W-:Y:S05]  /*0a20*/  @!P2 BRA `(.L_x_0) ;  /* 0x000000000040a947 */ /* 0x000fea0003800000 */
[----:B------:R-:W1:Y:S01]  /*0a30*/  S2UR UR5, SR_CgaCtaId ;  /* 0x00000000000579c3 */ /* 0x000e620000008800 */
[----:B------:R-:W-:Y:S01]  /*0a40*/  UMOV UR4, 0x400 ;  /* 0x0000040000047882 */ /* 0x000fe20000000000 */
[-CC-:B0-----:R-:W-:Y:S01]  /*0a50*/  IMAD R7, R0, R2.reuse, R6.reuse ;  /* 0x0000000200077224 */ /* 0x181fe200078e0206 */
[----:B------:R-:W-:Y:S01]  /*0a60*/  IADD3 R11, PT, PT, -R5, RZ, RZ ;  /* 0x000000ff050b7210 */ /* 0x000fe20007ffe1ff */
[----:B------:R-:W-:-:S04]  /*0a70*/  IMAD R5, R4, R2, R6 ;  /* 0x0000000204057224 */ /* 0x000fc800078e0206 */
[----:B------:R-:W0:Y:S01]  /*0a80*/  LDC.64 R8, c[0x0][0x380] ;  /* 0x0000e000ff087b82 */ /* 0x000e220000000a00 */
[----:B-1----:R-:W-:-:S06]  /*0a90*/  ULEA UR4, UR5, UR4, 0x18 ;  /* 0x0000000405047291 */ /* 0x002fcc000f8ec0ff */
[----:B------:R-:W-:-:S07]  /*0aa0*/  LEA R10, R7, UR4, 0x3 ;  /* 0x00000004070a7c11 */ /* 0x000fce000f8e18ff */
.L_x_5:
[----:B0-----:R-:W-:-:S06]  /*0ab0*/  IMAD.WIDE.U32 R6, R5, 0x8, R8 ;  /* 0x0000000805067825 */ /* 0x001fcc00078e0008 */
[----:B------:R-:W2:Y:S01]  /*0ac0*/  LDG.E.64.CONSTANT R6, desc[UR14][R6.64] ;  /* 0x0000000e06067981 */ /* 0x000ea2000c1e9b00 */
[----:B------:R-:W-:Y:S01]  /*0ad0*/  IADD3 R11, PT, PT, R11, 0x1, RZ ;  /* 0x000000010b0b7810 */ /* 0x000fe20007ffe0ff */
[----:B------:R-:W-:-:S03]  /*0ae0*/  VIADD R5, R5, 0x1 ;  /* 0x0000000105057836 */ /* 0x000fc60000000000 */
[----:B------:R-:W-:Y:S01]  /*0af0*/  ISETP.NE.AND P1, PT, R11, RZ, PT ;  /* 0x000000ff0b00720c */ /* 0x000fe20003f25270 */
[----:B--2---:R0:W-:Y:S02]  /*0b00*/  STS.64 [R10], R6 ;  /* 0x000000060a007388 */ /* 0x0041e40000000a00 */
[----:B0-----:R-:W-:-:S10]  /*0b10*/  IADD3 R10, PT, PT, R10, 0x8, RZ ;  /* 0x000000080a0a7810 */ /* 0x001fd40007ffe0ff */
[----:B------:R-:W-:Y:S05]  /*0b20*/  @P1 BRA `(.L_x_5) ;  /* 0xfffffffc00e01947 */ /* 0x000fea000383ffff */
.L_x_0:
[----:B------:R-:W-:Y:S06]  /*0b30*/  BAR.SYNC.DEFER_BLOCKING 0x0 ;  /* 0x0000000000007b1d */ /* 0x000fec0000010000 */
[----:B------:R-:W-:Y:S05]  /*0b40*/  @!P0 EXIT ;  /* 0x000000000000894d */ /* 0x000fea0003800000 */
[----:B------:R-:W1:Y:S01]  /*0b50*/  LDCU UR4, c[0x0][0x370] ;  /* 0x00006e00ff0477ac */ /* 0x000e620008000800 */
[----:B------:R-:W-:Y:S01]  /*0b60*/  ISETP.GE.U32.AND P0, PT, R2, 0x8, PT ;  /* 0x000000080200780c */ /* 0x000fe20003f06070 */
[----:B------:R-:W-:Y:S01]  /*0b70*/  IMAD R6, R0, R2, RZ ;  /* 0x0000000200067224 */ /* 0x000fe200078e02ff */
[----:B0-----:R-:W-:Y:S02]  /*0b80*/  LOP3.LUT R7, R2, 0x7, RZ, 0xc0, !PT ;  /* 0x0000000702077812 */ /* 0x001fe400078ec0ff */
[----:B------:R-:W-:Y:S02]  /*0b90*/  MOV R5, RZ ;  /* 0x000000ff00057202 */ /* 0x000fe40000000f00 */
[----:B------:R-:W-:Y:S01]  /*0ba0*/  ISETP.NE.AND P1, PT, R7, RZ, PT ;  /* 0x000000ff0700720c */ /* 0x000fe20003f25270 */
[----:B-1----:R-:W-:-:S06]  /*0bb0*/  IMAD R20, R3, UR4, RZ ;  /* 0x0000000403147c24 */ /* 0x002fcc000f8e02ff */
[----:B------:R-:W-:Y:S06]  /*0bc0*/  @!P0 BRA `(.L_x_6) ;  /* 0x0000000000ec8947 */ /* 0x000fec0003800000 */
[----:B------:R-:W0:Y:S01]  /*0bd0*/  S2UR UR7, SR_CgaCtaId ;  /* 0x00000000000779c3 */ /* 0x000e220000008800 */
[----:B------:R-:W-:Y:S01]  /*0be0*/  UMOV UR5, 0x400 ;  /* 0x0000040000057882 */ /* 0x000fe20000000000 */
[----:B------:R-:W-:Y:S01]  /*0bf0*/  UIMAD UR8, UR4, 0x7, UR6 ;  /* 0x00000007040878a4 */ /* 0x000fe2000f8e0206 */
[----:B------:R-:W-:Y:S01]  /*0c00*/  LOP3.LUT R5, R2, 0x7ffffff8, RZ, 0xc0, !PT ;  /* 0x7ffffff802057812 */ /* 0x000fe200078ec0ff */
[----:B------:R-:W-:Y:S02]  /*0c10*/  UIMAD UR9, UR4, 0x6, UR6 ;  /* 0x00000006040978a4 */ /* 0x000fe4000f8e0206 */
[----:B------:R-:W-:Y:S01]  /*0c20*/  UIMAD UR10, UR4, 0x5, UR6 ;  /* 0x00000005040a78a4 */ /* 0x000fe2000f8e0206 */
[----:B------:R-:W-:Y:S01]  /*0c30*/  IADD3 R22, PT, PT, -R5, RZ, RZ ;  /* 0x000000ff05167210 */ /* 0x000fe20007ffe1ff */
[----:B------:R-:W1:Y:S01]  /*0c40*/  LDC.64 R24, c[0x0][0x388] ;  /* 0x0000e200ff187b82 */ /* 0x000e620000000a00 */
[----:B------:R-:W-:Y:S01]  /*0c50*/  ULEA UR11, UR4, UR6, 0x2 ;  /* 0x00000006040b7291 */ /* 0x000fe2000f8e10ff */
[C-C-:B------:R-:W-:Y:S01]  /*0c60*/  IMAD R8, R3.reuse, UR8, R0.reuse ;  /* 0x0000000803087c24 */ /* 0x140fe2000f8e0200 */
[----:B------:R-:W-:Y:S01]  /*0c70*/  UIMAD UR12, UR4, 0x3, UR6 ;  /* 0x00000003040c78a4 */ /* 0x000fe2000f8e0206 */
[C-C-:B------:R-:W-:Y:S01]  /*0c80*/  IMAD R9, R3.reuse, UR9, R0.reuse ;  /* 0x0000000903097c24 */ /* 0x140fe2000f8e0200 */
[----:B------:R-:W-:Y:S01]  /*0c90*/  ULEA UR13, UR4, UR6, 0x1 ;  /* 0x00000006040d7291 */ /* 0x000fe2000f8e08ff */
[C-C-:B------:R-:W-:Y:S01]  /*0ca0*/  IMAD R10, R3.reuse, UR10, R0.reuse ;  /* 0x0000000a030a7c24 */ /* 0x140fe2000f8e0200 */
[----:B------:R-:W-:Y:S01]  /*0cb0*/  UIADD3 UR4, UPT, UPT, UR6, UR4, URZ ;  /* 0x0000000406047290 */ /* 0x000fe2000fffe0ff */
[----:B------:R-:W-:-:S02]  /*0cc0*/  IMAD R11, R3, UR11, R0 ;  /* 0x0000000b030b7c24 */ /* 0x000fc4000f8e0200 */
[C-C-:B------:R-:W-:Y:S02]  /*0cd0*/  IMAD R12, R3.reuse, UR12, R0.reuse ;  /* 0x0000000c030c7c24 */ /* 0x140fe4000f8e0200 */
[C-C-:B------:R-:W-:Y:S02]  /*0ce0*/  IMAD R13, R3.reuse, UR13, R0.reuse ;  /* 0x0000000d030d7c24 */ /* 0x140fe4000f8e0200 */
[----:B------:R-:W-:Y:S01]  /*0cf0*/  IMAD R3, R3, UR4, R0 ;  /* 0x0000000403037c24 */ /* 0x000fe2000f8e0200 */
[----:B------:R-:W-:Y:S01]  /*0d00*/  MOV R0, R4 ;  /* 0x0000000400007202 */ /* 0x000fe20000000f00 */
[----:B0-----:R-:W-:-:S06]  /*0d10*/  ULEA UR5, UR7, UR5, 0x18 ;  /* 0x0000000507057291 */ /* 0x001fcc000f8ec0ff */
[----:B------:R-:W-:-:S05]  /*0d20*/  LEA R21, R6, UR5, 0x3 ;  /* 0x0000000506157c11 */ /* 0x000fca000f8e18ff */
[----:B------:R-:W-:-:S07]  /*0d30*/  VIADD R21, R21, 0x20 ;  /* 0x0000002015157836 */ /* 0x000fce0000000000 */
.L_x_7:
[----:B0-----:R-:W0:Y:S01]  /*0d40*/  LDS.64 R14, [R21+-0x20] ;  /* 0xffffe000150e7984 */ /* 0x001e220000000a00 */
[--C-:B-1----:R-:W-:Y:S01]  /*0d50*/  IMAD.WIDE.U32 R26, R0, 0x8, R24.reuse ;  /* 0x00000008001a7825 */ /* 0x102fe200078e0018 */
[----:B------:R-:W-:Y:S02]  /*0d60*/  IADD3 R22, PT, PT, R22, 0x8, RZ ;  /* 0x0000000816167810 */ /* 0x000fe40007ffe0ff */
[----:B------:R-:W1:Y:S01]  /*0d70*/  LDS.64 R18, [R21+-0x18] ;  /* 0xffffe80015127984 */ /* 0x000e620000000a00 */
[----:B------:R-:W-:Y:S02]  /*0d80*/  LEA R0, R20, R0, 0x3 ;  /* 0x0000000014007211 */ /* 0x000fe400078e18ff */
[----:B------:R-:W-:Y:S01]  /*0d90*/  ISETP.NE.AND P0, PT, R22, RZ, PT ;  /* 0x000000ff1600720c */ /* 0x000fe20003f05270 */
[----:B------:R-:W2:Y:S04]  /*0da0*/  LDS.64 R16, [R21+-0x10] ;  /* 0xfffff00015107984 */ /* 0x000ea80000000a00 */
[----:B0-----:R0:W-:Y:S04]  /*0db0*/  STG.E.64 desc[UR14][R26.64], R14 ;  /* 0x0000000e1a007986 */ /* 0x0011e8000c101b0e */
[----:B------:R-:W3:Y:S01]  /*0dc0*/  LDS.64 R14, [R21+-0x8] ;  /* 0xfffff800150e7984 */ /* 0x000ee20000000a00 */
[----:B0-----:R-:W-:Y:S01]  /*0dd0*/  IMAD.WIDE.U32 R26, R3, 0x8, R24 ;  /* 0x00000008031a7825 */ /* 0x001fe200078e0018 */
[----:B------:R-:W-:-:S04]  /*0de0*/  LEA R3, R20, R3, 0x3 ;  /* 0x0000000314037211 */ /* 0x000fc800078e18ff */
[----:B-1----:R0:W-:Y:S04]  /*0df0*/  STG.E.64 desc[UR14][R26.64], R18 ;  /* 0x000000121a007986 */ /* 0x0021e8000c101b0e */
[----:B------:R-:W1:Y:S01]  /*0e00*/  LDS.64 R18, [R21] ;  /* 0x0000000015127984 */ /* 0x000e620000000a00 */
[----:B0-----:R-:W-:Y:S01]  /*0e10*/  IMAD.WIDE.U32 R26, R13, 0x8, R24 ;  /* 0x000000080d1a7825 */ /* 0x001fe200078e0018 */
[----:B------:R-:W-:-:S04]  /*0e20*/  LEA R13, R20, R13, 0x3 ;  /* 0x0000000d140d7211 */ /* 0x000fc800078e18ff */
[----:B--2---:R0:W-:Y:S02]  /*0e30*/  STG.E.64 desc[UR14][R26.64], R16 ;  /* 0x000000101a007986 */ /* 0x0041e4000c101b0e */
[----:B0-----:R-:W-:Y:S01]  /*0e40*/  IMAD.WIDE.U32 R16, R12, 0x8, R24 ;  /* 0x000000080c107825 */ /* 0x001fe200078e0018 */
[----:B------:R-:W-:-:S03]  /*0e50*/  LEA R12, R20, R12, 0x3 ;  /* 0x0000000c140c7211 */ /* 0x000fc600078e18ff */
[----:B------:R-:W-:Y:S01]  /*0e60*/  IMAD.WIDE.U32 R26, R10, 0x8, R24 ;  /* 0x000000080a1a7825 */ /* 0x000fe200078e0018 */
[----:B---3--:R0:W-:Y:S03]  /*0e70*/  STG.E.64 desc[UR14][R16.64], R14 ;  /* 0x0000000e10007986 */ /* 0x0081e6000c101b0e */
[C---:B------:R-:W-:Y:S01]  /*0e80*/  IMAD R10, R20.reuse, 0x8, R10 ;  /* 0x00000008140a7824 */ /* 0x040fe200078e020a */
[----:B------:R-:W2:Y:S01]  /*0e90*/  LDS.64 R14, [R21+0x8] ;  /* 0x00000800150e7984 */ /* 0x000ea20000000a00 */
[----:B0-----:R-:W-:Y:S01]  /*0ea0*/  IMAD.WIDE.U32 R16, R11, 0x8, R24 ;  /* 0x000000080b107825 */ /* 0x001fe200078e0018 */
[----:B------:R-:W-:-:S04]  /*0eb0*/  LEA R11, R20, R11, 0x3 ;  /* 0x0000000b140b7211 */ /* 0x000fc800078e18ff */
[----:B-1----:R-:W-:Y:S04]  /*0ec0*/  STG.E.64 desc[UR14][R16.64], R18 ;  /* 0x0000001210007986 */ /* 0x002fe8000c101b0e */
[----:B------:R-:W0:Y:S04]  /*0ed0*/  LDS.64 R16, [R21+0x10] ;  /* 0x0000100015107984 */ /* 0x000e280000000a00 */
[----:B------:R1:W3:Y:S02]  /*0ee0*/  LDS.64 R18, [R21+0x18] ;  /* 0x0000180015127984 */ /* 0x0002e40000000a00 */
[----:B-1----:R-:W-:-:S02]  /*0ef0*/  VIADD R21, R21, 0x40 ;  /* 0x0000004015157836 */ /* 0x002fc40000000000 */
[----:B--2---:R1:W-:Y:S02]  /*0f00*/  STG.E.64 desc[UR14][R26.64], R14 ;  /* 0x0000000e1a007986 */ /* 0x0043e4000c101b0e */
[----:B-1----:R-:W-:Y:S01]  /*0f10*/  IMAD.WIDE.U32 R26, R9, 0x8, R24 ;  /* 0x00000008091a7825 */ /* 0x002fe200078e0018 */
[----:B------:R-:W-:-:S03]  /*0f20*/  LEA R9, R20, R9, 0x3 ;  /* 0x0000000914097211 */ /* 0x000fc600078e18ff */
[----:B------:R-:W-:Y:S01]  /*0f30*/  IMAD.WIDE.U32 R14, R8, 0x8, R24 ;  /* 0x00000008080e7825 */ /* 0x000fe200078e0018 */
[----:B0-----:R0:W-:Y:S01]  /*0f40*/  STG.E.64 desc[UR14][R26.64], R16 ;  /* 0x000000101a007986 */ /* 0x0011e2000c101b0e */
[----:B------:R-:W-:-:S03]  /*0f50*/  LEA R8, R20, R8, 0x3 ;  /* 0x0000000814087211 */ /* 0x000fc600078e18ff */
[----:B---3--:R0:W-:Y:S01]  /*0f60*/  STG.E.64 desc[UR14][R14.64], R18 ;  /* 0x000000120e007986 */ /* 0x0081e2000c101b0e */
[----:B------:R-:W-:Y:S05]  /*0f70*/  @P0 BRA `(.L_x_7) ;  /* 0xfffffffc00700947 */ /* 0x000fea000383ffff */
.L_x_6:
[----:B------:R-:W-:Y:S05]  /*0f80*/  @!P1 EXIT ;  /* 0x000000000000994d */ /* 0x000fea0003800000 */
[----:B------:R-:W-:Y:S02]  /*0f90*/  ISETP.GE.U32.AND P0, PT, R7, 0x4, PT ;  /* 0x000000040700780c */ /* 0x000fe40003f06070 */
[----:B------:R-:W-:-:S04]  /*0fa0*/  LOP3.LUT R3, R2, 0x3, RZ, 0xc0, !PT ;  /* 0x0000000302037812 */ /* 0x000fc800078ec0ff */
[----:B------:R-:W-:-:S07]  /*0fb0*/  ISETP.NE.AND P1, PT, R3, RZ, PT ;  /* 0x000000ff0300720c */ /* 0x000fce0003f25270 */
[----:B------:R-:W-:Y:S06]  /*0fc0*/  @!P0 BRA `(.L_x_8) ;  /* 0x00000000005c8947 */ /* 0x000fec0003800000 */
[----:B------:R-:W1:Y:S01]  /*0fd0*/  S2UR UR5, SR_CgaCtaId ;  /* 0x00000000000579c3 */ /* 0x000e620000008800 */
[----:B------:R-:W-:Y:S01]  /*0fe0*/  UMOV UR4, 0x400 ;  /* 0x0000040000047882 */ /* 0x000fe20000000000 */
[-C--:B------:R-:W-:Y:S01]  /*0ff0*/  IADD3 R0, PT, PT, R6, R5.reuse, RZ ;  /* 0x0000000506007210 */ /* 0x080fe20007ffe0ff */
[----:B0-----:R-:W-:Y:S02]  /*1000*/  IMAD R19, R20, R5, R4 ;  /* 0x0000000514137224 */ /* 0x001fe400078e0204 */
[----:B------:R-:W-:-:S03]  /*1010*/  VIADD R5, R5, 0x4 ;  /* 0x0000000405057836 */ /* 0x000fc60000000000 */
[----:B------:R-:W0:Y:S01]  /*1020*/  LDC.64 R16, c[0x0][0x388] ;  /* 0x0000e200ff107b82 */ /* 0x000e220000000a00 */
[----:B------:R-:W-:-:S04]  /*1030*/  IADD3 R23, PT, PT, R20, R19, RZ ;  /* 0x0000001314177210 */ /* 0x000fc80007ffe0ff */
[----:B------:R-:W-:-:S04]  /*1040*/  IADD3 R25, PT, PT, R20, R23, RZ ;  /* 0x0000001714197210 */ /* 0x000fc80007ffe0ff */
[----:B------:R-:W-:Y:S01]  /*1050*/  IADD3 R7, PT, PT, R20, R25, RZ ;  /* 0x0000001914077210 */ /* 0x000fe20007ffe0ff */
[----:B-1----:R-:W-:-:S06]  /*1060*/  ULEA UR4, UR5, UR4, 0x18 ;  /* 0x0000000405047291 */ /* 0x002fcc000f8ec0ff */
[----:B------:R-:W-:Y:S01]  /*1070*/  LEA R0, R0, UR4, 0x3 ;  /* 0x0000000400007c11 */ /* 0x000fe2000f8e18ff */
[----:B0-----:R-:W-:-:S04]  /*1080*/  IMAD.WIDE.U32 R18, R19, 0x8, R16 ;  /* 0x0000000813127825 */ /* 0x001fc800078e0010 */
[----:B------:R-:W0:Y:S01]  /*1090*/  LDS.64 R14, [R0] ;  /* 0x00000000000e7984 */ /* 0x000e220000000a00 */
[----:B------:R-:W-:-:S03]  /*10a0*/  IMAD.WIDE.U32 R22, R23, 0x8, R16 ;  /* 0x0000000817167825 */ /* 0x000fc600078e0010 */
[----:B------:R-:W1:Y:S01]  /*10b0*/  LDS.64 R12, [R0+0x8] ;  /* 0x00000800000c7984 */ /* 0x000e620000000a00 */
[----:B------:R-:W-:-:S03]  /*10c0*/  IMAD.WIDE.U32 R24, R25, 0x8, R16 ;  /* 0x0000000819187825 */ /* 0x000fc600078e0010 */
[----:B------:R-:W2:Y:S01]  /*10d0*/  LDS.64 R10, [R0+0x10] ;  /* 0x00001000000a7984 */ /* 0x000ea20000000a00 */
[----:B------:R-:W-:-:S03]  /*10e0*/  IMAD.WIDE.U32 R16, R7, 0x8, R16 ;  /* 0x0000000807107825 */ /* 0x000fc600078e0010 */
[----:B------:R-:W3:Y:S04]  /*10f0*/  LDS.64 R8, [R0+0x18] ;  /* 0x0000180000087984 */ /* 0x000ee80000000a00 */
[----:B0-----:R4:W-:Y:S04]  /*1100*/  STG.E.64 desc[UR14][R18.64], R14 ;  /* 0x0000000e12007986 */ /* 0x0019e8000c101b0e */
[----:B-1----:R4:W-:Y:S04]  /*1110*/  STG.E.64 desc[UR14][R22.64], R12 ;  /* 0x0000000c16007986 */ /* 0x0029e8000c101b0e */
[----:B--2---:R4:W-:Y:S04]  /*1120*/  STG.E.64 desc[UR14][R24.64], R10 ;  /* 0x0000000a18007986 */ /* 0x0049e8000c101b0e */
[----:B---3--:R4:W-:Y:S02]  /*1130*/  STG.E.64 desc[UR14][R16.64], R8 ;  /* 0x0000000810007986 */ /* 0x0089e4000c101b0e */
.L_x_8:
[----:B------:R-:W-:Y:S05]  /*1140*/  @!P1 EXIT ;  /* 0x000000000000994d */ /* 0x000fea0003800000 */
[----:B------:R-:W-:Y:S02]  /*1150*/  ISETP.NE.AND P0, PT, R3, 0x1, PT ;  /* 0x000000010300780c */ /* 0x000fe40003f05270 */
[----:B------:R-:W-:-:S04]  /*1160*/  LOP3.LUT R2, R2, 0x1, RZ, 0xc0, !PT ;  /* 0x0000000102027812 */ /* 0x000fc800078ec0ff */
[----:B------:R-:W-:-:S07]  /*1170*/  ISETP.NE.U32.AND P1, PT, R2, 0x1, PT ;  /* 0x000000010200780c */ /* 0x000fce0003f25070 */
[----:B------:R-:W-:Y:S06]  /*1180*/  @!P0 BRA `(.L_x_9) ;  /* 0x00000000003c8947 */ /* 0x000fec0003800000 */
[----:B------:R-:W1:Y:S01]  /*1190*/  S2UR UR5, SR_CgaCtaId ;  /* 0x00000000000579c3 */ /* 0x000e620000008800 */
[----:B------:R-:W-:Y:S01]  /*11a0*/  UMOV UR4, 0x400 ;  /* 0x0000040000047882 */ /* 0x000fe20000000000 */
[-C--:B------:R-:W-:Y:S01]  /*11b0*/  IADD3 R0, PT, PT, R6, R5.reuse, RZ ;  /* 0x0000000506007210 */ /* 0x080fe20007ffe0ff */
[----:B----4-:R-:W-:Y:S01]  /*11c0*/  IMAD R9, R20, R5, R4 ;  /* 0x0000000514097224 */ /* 0x010fe200078e0204 */
[----:B------:R-:W-:-:S04]  /*11d0*/  IADD3 R5, PT, PT, R5, 0x2, RZ ;  /* 0x0000000205057810 */ /* 0x000fc80007ffe0ff */
[----:B------:R-:W2:Y:S01]  /*11e0*/  LDC.64 R2, c[0x0][0x388] ;  /* 0x0000e200ff027b82 */ /* 0x000ea20000000a00 */
[----:B------:R-:W-:Y:S01]  /*11f0*/  IADD3 R7, PT, PT, R20, R9, RZ ;  /* 0x0000000914077210 */ /* 0x000fe20007ffe0ff */
[----:B-1----:R-:W-:-:S06]  /*1200*/  ULEA UR4, UR5, UR4, 0x18 ;  /* 0x0000000405047291 */ /* 0x002fcc000f8ec0ff */
[----:B------:R-:W-:Y:S01]  /*1210*/  LEA R0, R0, UR4, 0x3 ;  /* 0x0000000400007c11 */ /* 0x000fe2000f8e18ff */
[----:B--2---:R-:W-:-:S04]  /*1220*/  IMAD.WIDE.U32 R8, R9, 0x8, R2 ;  /* 0x0000000809087825 */ /* 0x004fc800078e0002 */
[----:B------:R-:W1:Y:S01]  /*1230*/  LDS.64 R10, [R0] ;  /* 0x00000000000a7984 */ /* 0x000e620000000a00 */
[----:B------:R-:W-:-:S03]  /*1240*/  IMAD.WIDE.U32 R2, R7, 0x8, R2 ;  /* 0x0000000807027825 */ /* 0x000fc600078e0002 */
[----:B------:R-:W2:Y:S04]  /*1250*/  LDS.64 R12, [R0+0x8] ;  /* 0x00000800000c7984 */ /* 0x000ea80000000a00 */
[----:B-1----:R1:W-:Y:S04]  /*1260*/  STG.E.64 desc[UR14][R8.64], R10 ;  /* 0x0000000a08007986 */ /* 0x0023e8000c101b0e */
[----:B--2---:R1:W-:Y:S02]  /*1270*/  STG.E.64 desc[UR14][R2.64], R12 ;  /* 0x0000000c02007986 */ /* 0x0043e4000c101b0e */
.L_x_9:
[----:B------:R-:W-:Y:S05]  /*1280*/  @P1 EXIT ;  /* 0x000000000000194d */ /* 0x000fea0003800000 */
[----:B------:R-:W2:Y:S01]  /*1290*/  S2UR UR5, SR_CgaCtaId ;  /* 0x00000000000579c3 */ /* 0x000ea20000008800 */
[----:B------:R-:W-:Y:S01]  /*12a0*/  UMOV UR4, 0x400 ;  /* 0x0000040000047882 */ /* 0x000fe20000000000 */
[-C--:B------:R-:W-:Y:S01]  /*12b0*/  IADD3 R6, PT, PT, R6, R5.reuse, RZ ;  /* 0x0000000506067210 */ /* 0x080fe20007ffe0ff */
[----:B------:R-:W-:-:S05]  /*12c0*/  IMAD R5, R20, R5, R4 ;  /* 0x0000000514057224 */ /* 0x000fca00078e0204 */
[----:B-1----:R-:W1:Y:S01]  /*12d0*/  LDC.64 R2, c[0x0][0x388] ;  /* 0x0000e200ff027b82 */ /* 0x002e620000000a00 */
[----:B--2---:R-:W-:-:S06]  /*12e0*/  ULEA UR4, UR5, UR4, 0x18 ;  /* 0x0000000405047291 */ /* 0x004fcc000f8ec0ff */
[----:B------:R-:W-:Y:S01]  /*12f0*/  LEA R6, R6, UR4, 0x3 ;  /* 0x0000000406067c11 */ /* 0x000fe2000f8e18ff */
[----:B-1----:R-:W-:-:S05]  /*1300*/  IMAD.WIDE.U32 R2, R5, 0x8, R2 ;  /* 0x0000000805027825 */ /* 0x002fca00078e0002 */
[----:B------:R-:W1:Y:S04]  /*1310*/  LDS.64 R6, [R6] ;  /* 0x0000000006067984 */ /* 0x000e680000000a00 */
[----:B-1----:R-:W-:Y:S01]  /*1320*/  STG.E.64 desc[UR14][R2.64], R6 ;  /* 0x0000000602007986 */ /* 0x002fe2000c101b0e */
[----:B------:R-:W-:Y:S05]  /*1330*/  EXIT ;  /* 0x000000000000794d */ /* 0x000fea0003800000 */
.L_x_10:
[----:B------:R-:W-:-:S00]  /*1340*/  BRA `(.L_x_10) ;  /* 0xfffffffc00fc7947 */ /* 0x000fc0000383ffff */
[----:B------:R-:W-:-:S00]  /*1350*/  NOP ;  /* 0x0000000000007918 */ /* 0x000fc00000000000 */
        /* <DEDUP_REMOVED lines=10> */
.L_x_11:


//--------------------- .nv.shared._Z14cornerturn_gpuPK6float2PS_ii --------------------------
	.section	.nv.shared._Z14cornerturn_gpuPK6float2PS_ii,"aw",@nobits
	.sectionflags	@""
	.align	8
.nv.shared._Z14cornerturn_gpuPK6float2PS_ii:
	.zero		33792


//--------------------- .nv.shared.reserved.0     --------------------------
	.section	.nv.shared.reserved.0,"aw",@nobits
	.weak		__nv_reservedSMEM_offset_0_alias
	.size		__nv_reservedSMEM_offset_0_alias, 0, 64
	.other		__nv_reservedSMEM_offset_0_alias,@"STO_CUDA_RESERVED_SHARED STV_DEFAULT"
__nv_reservedSMEM_offset_0_alias:
	.zero		0
	.zero		64


//--------------------- .nv.constant0._Z14cornerturn_gpuPK6float2PS_ii --------------------------
	.section	.nv.constant0._Z14cornerturn_gpuPK6float2PS_ii,"a",@progbits
	.sectionflags	@""
	.align	4
.nv.constant0._Z14cornerturn_gpuPK6float2PS_ii:
	.zero		920


//--------------------- SYMBOLS --------------------------

	.type		.nv.reservedSmem.offset0,@object
	.size		.nv.reservedSmem.offset0,0x4
	.type		.nv.reservedSmem.cap,@object
	.size		.nv.reservedSmem.cap,0x4
